//
// Generated by NVIDIA NVVM Compiler
//
// Compiler Build ID: CL-36424714
// Cuda compilation tools, release 13.0, V13.0.88
// Based on NVVM 20.0.0
//

.version 9.0
.target sm_100
.address_size 64


.entry _Z4sineiPf(
	.param .u32 _Z4sineiPf_param_0,
	.param .u64 .ptr .align 1 _Z4sineiPf_param_1
)
{
	.reg .pred 	%p<7>;
	.reg .b32 	%r<31>;
	.reg .b32 	%f<11>;
	.reg .b64 	%rd<11>;

	ld.param.u32 	%r12, [_Z4sineiPf_param_0];
	ld.param.u64 	%rd2, [_Z4sineiPf_param_1];
	cvta.to.global.u64 	%rd1, %rd2;
	mov.u32 	%r13, %ntid.x;
	mov.u32 	%r14, %nctaid.x;
	mul.lo.s32 	%r1, %r13, %r14;
	mov.u32 	%r15, %ctaid.x;
	mov.u32 	%r16, %tid.x;
	mad.lo.s32 	%r29, %r15, %r13, %r16;
	setp.ge.s32 	%p1, %r29, %r12;
	@%p1 bra 	$L__BB0_7;
	add.s32 	%r17, %r29, %r1;
	max.s32 	%r18, %r12, %r17;
	setp.lt.s32 	%p2, %r17, %r12;
	selp.u32 	%r19, 1, 0, %p2;
	add.s32 	%r20, %r17, %r19;
	sub.s32 	%r21, %r18, %r20;
	div.u32 	%r22, %r21, %r1;
	add.s32 	%r3, %r22, %r19;
	and.b32  	%r23, %r3, 3;
	setp.eq.s32 	%p3, %r23, 3;
	@%p3 bra 	$L__BB0_4;
	add.s32 	%r24, %r3, 1;
	and.b32  	%r25, %r24, 3;
	neg.s32 	%r27, %r25;
$L__BB0_3:
	.pragma "nounroll";
	mul.wide.s32 	%rd3, %r29, 4;
	add.s64 	%rd4, %rd1, %rd3;
	ld.global.f32 	%f1, [%rd4];
	// begin inline asm
	sin.approx.f32 %f1, %f1;
	// end inline asm
	st.global.f32 	[%rd4], %f1;
	add.s32 	%r29, %r29, %r1;
	add.s32 	%r27, %r27, 1;
	setp.ne.s32 	%p4, %r27, 0;
	@%p4 bra 	$L__BB0_3;
$L__BB0_4:
	setp.lt.u32 	%p5, %r3, 3;
	@%p5 bra 	$L__BB0_7;
	mul.wide.s32 	%rd7, %r1, 4;
	shl.b32 	%r26, %r1, 2;
$L__BB0_6:
	mul.wide.s32 	%rd5, %r29, 4;
	add.s64 	%rd6, %rd1, %rd5;
	ld.global.f32 	%f3, [%rd6];
	// begin inline asm
	sin.approx.f32 %f3, %f3;
	// end inline asm
	st.global.f32 	[%rd6], %f3;
	add.s64 	%rd8, %rd6, %rd7;
	ld.global.f32 	%f5, [%rd8];
	// begin inline asm
	sin.approx.f32 %f5, %f5;
	// end inline asm
	st.global.f32 	[%rd8], %f5;
	add.s64 	%rd9, %rd8, %rd7;
	ld.global.f32 	%f7, [%rd9];
	// begin inline asm
	sin.approx.f32 %f7, %f7;
	// end inline asm
	st.global.f32 	[%rd9], %f7;
	add.s64 	%rd10, %rd9, %rd7;
	ld.global.f32 	%f9, [%rd10];
	// begin inline asm
	sin.approx.f32 %f9, %f9;
	// end inline asm
	st.global.f32 	[%rd10], %f9;
	add.s32 	%r29, %r26, %r29;
	setp.lt.s32 	%p6, %r29, %r12;
	@%p6 bra 	$L__BB0_6;
$L__BB0_7:
	ret;

}


// ===== COMPILED SASS (sm_100) =====

	.target	sm_100

	.elftype	@"ET_EXEC"


//--------------------- .note.nv.tkinfo           --------------------------
	.section	.note.nv.tkinfo,"",@"SHT_NOTE"
	.sectionflags	@"SHF_NOTE_NV_TKINFO"
	.tkinfo
        /*0018*/ 	.word	0x00000002
        /*0030*/ 	.string	""
        /*0030*/ 	.string	"ptxas"
        /*0030*/ 	.string	"Cuda compilation tools, release 13.0, V13.0.88"
        /*0030*/ 	.string	"Build cuda_13.0.r13.0/compiler.36424714_0"
        /*0030*/ 	.string	"-arch sm_100 -m 64 "



//--------------------- .note.nv.cuinfo           --------------------------
	.section	.note.nv.cuinfo,"",@"SHT_NOTE"
	.sectionflags	@"SHF_NOTE_NV_CUINFO"
        /*0018*/ 	.short	0x0002
        /*001a*/ 	.short	0x0064
        /*001c*/ 	.short	0x0082
	.zero		2


//--------------------- .nv.info                  --------------------------
	.section	.nv.info,"",@"SHT_CUDA_INFO"
	.align	4


	//----- nvinfo : EIATTR_REGCOUNT
	.align		4
        /*0000*/ 	.byte	0x04, 0x2f
        /*0002*/ 	.short	(.L_1 - .L_0)
	.align		4
.L_0:
        /*0004*/ 	.word	index@(_Z4sineiPf)
        /*0008*/ 	.word	0x00000016


	//----- nvinfo : EIATTR_FRAME_SIZE
	.align		4
.L_1:
        /*000c*/ 	.byte	0x04, 0x11
        /*000e*/ 	.short	(.L_3 - .L_2)
	.align		4
.L_2:
        /*0010*/ 	.word	index@(_Z4sineiPf)
        /*0014*/ 	.word	0x00000000


	//----- nvinfo : EIATTR_MIN_STACK_SIZE
	.align		4
.L_3:
        /*0018*/ 	.byte	0x04, 0x12
        /*001a*/ 	.short	(.L_5 - .L_4)
	.align		4
.L_4:
        /*001c*/ 	.word	index@(_Z4sineiPf)
        /*0020*/ 	.word	0x00000000
.L_5:


//--------------------- .nv.compat                --------------------------
	.section	.nv.compat,"",@"SHT_CUDA_COMPAT_INFO"
	.align	4
        /*0000*/ 	.byte	0x02, 0x09, 0x00, 0x00, 0x02, 0x02, 0x01, 0x00, 0x02, 0x05, 0x05, 0x00, 0x03, 0x07, 0x01, 0x01
        /*0010*/ 	.byte	0x02, 0x03, 0x00, 0x00, 0x02, 0x06, 0x01, 0x00, 0x04, 0x0b, 0x08, 0x00, 0x09, 0x00, 0x00, 0x00
        /*0020*/ 	.byte	0x00, 0x00, 0x00, 0x00


//--------------------- .nv.info._Z4sineiPf       --------------------------
	.section	.nv.info._Z4sineiPf,"",@"SHT_CUDA_INFO"
	.sectionflags	@""
	.align	4


	//----- nvinfo : EIATTR_CUDA_API_VERSION
	.align		4
        /*0000*/ 	.byte	0x04, 0x37
        /*0002*/ 	.short	(.L_7 - .L_6)
.L_6:
        /*0004*/ 	.word	0x00000082


	//----- nvinfo : EIATTR_KPARAM_INFO
	.align		4
.L_7:
        /*0008*/ 	.byte	0x04, 0x17
        /*000a*/ 	.short	(.L_9 - .L_8)
.L_8:
        /*000c*/ 	.word	0x00000000
        /*0010*/ 	.short	0x0001
        /*0012*/ 	.short	0x0008
        /*0014*/ 	.byte	0x00, 0xf5, 0x21, 0x00


	//----- nvinfo : EIATTR_KPARAM_INFO
	.align		4
.L_9:
        /*0018*/ 	.byte	0x04, 0x17
        /*001a*/ 	.short	(.L_11 - .L_10)
.L_10:
        /*001c*/ 	.word	0x00000000
        /*0020*/ 	.short	0x0000
        /*0022*/ 	.short	0x0000
        /*0024*/ 	.byte	0x00, 0xf0, 0x11, 0x00


	//----- nvinfo : EIATTR_SPARSE_MMA_MASK
	.align		4
.L_11:
        /*0028*/ 	.byte	0x03, 0x50
        /*002a*/ 	.short	0x0000


	//----- nvinfo : EIATTR_MAXREG_COUNT
	.align		4
        /*002c*/ 	.byte	0x03, 0x1b
        /*002e*/ 	.short	0x00ff


	//----- nvinfo : EIATTR_MERCURY_ISA_VERSION
	.align		4
        /*0030*/ 	.byte	0x03, 0x5f
        /*0032*/ 	.short	0x0101


	//----- nvinfo : EIATTR_VRC_CTA_INIT_COUNT
	.align		4
        /*0034*/ 	.byte	0x02, 0x4a
	.zero		1
	.zero		1


	//----- nvinfo : EIATTR_EXIT_INSTR_OFFSETS
	.align		4
        /*0038*/ 	.byte	0x04, 0x1c
        /*003a*/ 	.short	(.L_13 - .L_12)


	//   ....[0]....
.L_12:
        /*003c*/ 	.word	0x00000090


	//   ....[1]....
        /*0040*/ 	.word	0x00000370


	//   ....[2]....
        /*0044*/ 	.word	0x000004f0


	//----- nvinfo : EIATTR_CRS_STACK_SIZE
	.align		4
.L_13:
        /*0048*/ 	.byte	0x04, 0x1e
        /*004a*/ 	.short	(.L_15 - .L_14)
.L_14:
        /*004c*/ 	.word	0x00000000


	//----- nvinfo : EIATTR_CBANK_PARAM_SIZE
	.align		4
.L_15:
        /*0050*/ 	.byte	0x03, 0x19
        /*0052*/ 	.short	0x0010


	//----- nvinfo : EIATTR_PARAM_CBANK
	.align		4
        /*0054*/ 	.byte	0x04, 0x0a
        /*0056*/ 	.short	(.L_17 - .L_16)
	.align		4
.L_16:
        /*0058*/ 	.word	index@(.nv.constant0._Z4sineiPf)
        /*005c*/ 	.short	0x0380
        /*005e*/ 	.short	0x0010


	//----- nvinfo : EIATTR_SW_WAR
	.align		4
.L_17:
        /*0060*/ 	.byte	0x04, 0x36
        /*0062*/ 	.short	(.L_19 - .L_18)
.L_18:
        /*0064*/ 	.word	0x00000008
.L_19:


//--------------------- .nv.callgraph             --------------------------
	.section	.nv.callgraph,"",@"SHT_CUDA_CALLGRAPH"
	.align	4
	.sectionentsize	8
	.align		4
        /*0000*/ 	.word	0x00000000
	.align		4
        /*0004*/ 	.word	0xffffffff
	.align		4
        /*0008*/ 	.word	0x00000000
	.align		4
        /*000c*/ 	.word	0xfffffffe
	.align		4
        /*0010*/ 	.word	0x00000000
	.align		4
        /*0014*/ 	.word	0xfffffffd
	.align		4
        /*0018*/ 	.word	0x00000000
	.align		4
        /*001c*/ 	.word	0xfffffffc


//--------------------- .text._Z4sineiPf          --------------------------
	.section	.text._Z4sineiPf,"ax",@progbits
	.align	128
.text._Z4sineiPf:
        .type           _Z4sineiPf,@function
        .size           _Z4sineiPf,(.L_x_5 - _Z4sineiPf)
        .other          _Z4sineiPf,@"STO_CUDA_ENTRY STV_DEFAULT"
_Z4sineiPf:
[----:B------:R-:W-:Y:S01]  /*0000*/  LDC R1, c[0x0][0x37c] ;  /* 0x0000df00ff017b82 */ /* 0x000fe20000000800 */
[----:B------:R-:W0:Y:S01]  /*0010*/  S2R R5, SR_CTAID.X ;  /* 0x0000000000057919 */ /* 0x000e220000002500 */
[----:B------:R-:W1:Y:S06]  /*0020*/  LDCU UR4, c[0x0][0x360] ;  /* 0x00006c00ff0477ac */ /* 0x000e6c0008000800 */
[----:B------:R-:W1:Y:S01]  /*0030*/  LDC R0, c[0x0][0x370] ;  /* 0x0000dc00ff007b82 */ /* 0x000e620000000800 */
[----:B------:R-:W0:Y:S01]  /*0040*/  S2R R2, SR_TID.X ;  /* 0x0000000000027919 */ /* 0x000e220000002100 */
[----:B------:R-:W2:Y:S01]  /*0050*/  LDCU UR6, c[0x0][0x380] ;  /* 0x00007000ff0677ac */ /* 0x000ea20008000800 */
[----:B-1----:R-:W-:-:S02]  /*0060*/  IMAD R0, R0, UR4, RZ ;  /* 0x0000000400007c24 */ /* 0x002fc4000f8e02ff */
[----:B0-----:R-:W-:-:S05]  /*0070*/  IMAD R5, R5, UR4, R2 ;  /* 0x0000000405057c24 */ /* 0x001fca000f8e0202 */
[----:B--2---:R-:W-:-:S13]  /*0080*/  ISETP.GE.AND P0, PT, R5, UR6, PT ;  /* 0x0000000605007c0c */ /* 0x004fda000bf06270 */
[----:B------:R-:W-:Y:S05]  /*0090*/  @P0 EXIT ;  /* 0x000000000000094d */ /* 0x000fea0003800000 */
[----:B------:R-:W0:Y:S01]  /*00a0*/  I2F.U32.RP R8, R0 ;  /* 0x0000000000087306 */ /* 0x000e220000209000 */
[C---:B------:R-:W-:Y:S01]  /*00b0*/  IADD3 R4, PT, PT, R0.reuse, R5, RZ ;  /* 0x0000000500047210 */ /* 0x040fe20007ffe0ff */
[----:B------:R-:W-:Y:S01]  /*00c0*/  IMAD.MOV R9, RZ, RZ, -R0 ;  /* 0x000000ffff097224 */ /* 0x000fe200078e0a00 */
[----:B------:R-:W-:Y:S01]  /*00d0*/  ISETP.NE.U32.AND P2, PT, R0, RZ, PT ;  /* 0x000000ff0000720c */ /* 0x000fe20003f45070 */
[----:B------:R-:W1:Y:S01]  /*00e0*/  LDCU.64 UR4, c[0x0][0x358] ;  /* 0x00006b00ff0477ac */ /* 0x000e620008000a00 */
[C---:B------:R-:W-:Y:S01]  /*00f0*/  ISETP.GE.AND P0, PT, R4.reuse, UR6, PT ;  /* 0x0000000604007c0c */ /* 0x040fe2000bf06270 */
[----:B------:R-:W-:Y:S01]  /*0100*/  BSSY.RECONVERGENT B0, `(.L_x_0) ;  /* 0x0000026000007945 */ /* 0x000fe20003800200 */
[----:B------:R-:W-:Y:S02]  /*0110*/  VIMNMX R7, PT, PT, R4, UR6, !PT ;  /* 0x0000000604077c48 */ /* 0x000fe4000ffe0100 */
[----:B------:R-:W-:-:S04]  /*0120*/  SEL R6, RZ, 0x1, P0 ;  /* 0x00000001ff067807 */ /* 0x000fc80000000000 */
[----:B------:R-:W-:Y:S01]  /*0130*/  IADD3 R7, PT, PT, R7, -R4, -R6 ;  /* 0x8000000407077210 */ /* 0x000fe20007ffe806 */
[----:B0-----:R-:W0:Y:S02]  /*0140*/  MUFU.RCP R8, R8 ;  /* 0x0000000800087308 */ /* 0x001e240000001000 */
[----:B0-----:R-:W-:-:S06]  /*0150*/  IADD3 R2, PT, PT, R8, 0xffffffe, RZ ;  /* 0x0ffffffe08027810 */ /* 0x001fcc0007ffe0ff */
[----:B------:R0:W2:Y:S02]  /*0160*/  F2I.FTZ.U32.TRUNC.NTZ R3, R2 ;  /* 0x0000000200037305 */ /* 0x0000a4000021f000 */
[----:B0-----:R-:W-:Y:S02]  /*0170*/  IMAD.MOV.U32 R2, RZ, RZ, RZ ;  /* 0x000000ffff027224 */ /* 0x001fe400078e00ff */
[----:B--2---:R-:W-:-:S04]  /*0180*/  IMAD R9, R9, R3, RZ ;  /* 0x0000000309097224 */ /* 0x004fc800078e02ff */
[----:B------:R-:W-:-:S06]  /*0190*/  IMAD.HI.U32 R8, R3, R9, R2 ;  /* 0x0000000903087227 */ /* 0x000fcc00078e0002 */
[----:B------:R-:W-:-:S05]  /*01a0*/  IMAD.HI.U32 R9, R8, R7, RZ ;  /* 0x0000000708097227 */ /* 0x000fca00078e00ff */
[----:B------:R-:W-:-:S05]  /*01b0*/  IADD3 R2, PT, PT, -R9, RZ, RZ ;  /* 0x000000ff09027210 */ /* 0x000fca0007ffe1ff */
[----:B------:R-:W-:Y:S02]  /*01c0*/  IMAD R7, R0, R2, R7 ;  /* 0x0000000200077224 */ /* 0x000fe400078e0207 */
[----:B------:R-:W0:Y:S03]  /*01d0*/  LDC.64 R2, c[0x0][0x388] ;  /* 0x0000e200ff027b82 */ /* 0x000e260000000a00 */
[----:B------:R-:W-:-:S13]  /*01e0*/  ISETP.GE.U32.AND P0, PT, R7, R0, PT ;  /* 0x000000000700720c */ /* 0x000fda0003f06070 */
[----:B------:R-:W-:Y:S01]  /*01f0*/  @P0 IMAD.IADD R7, R7, 0x1, -R0 ;  /* 0x0000000107070824 */ /* 0x000fe200078e0a00 */
[----:B------:R-:W-:-:S04]  /*0200*/  @P0 IADD3 R9, PT, PT, R9, 0x1, RZ ;  /* 0x0000000109090810 */ /* 0x000fc80007ffe0ff */
[----:B------:R-:W-:-:S13]  /*0210*/  ISETP.GE.U32.AND P1, PT, R7, R0, PT ;  /* 0x000000000700720c */ /* 0x000fda0003f26070 */
[----:B------:R-:W-:Y:S01]  /*0220*/  @P1 VIADD R9, R9, 0x1 ;  /* 0x0000000109091836 */ /* 0x000fe20000000000 */
[----:B------:R-:W-:-:S04]  /*0230*/  @!P2 LOP3.LUT R9, RZ, R0, RZ, 0x33, !PT ;  /* 0x00000000ff09a212 */ /* 0x000fc800078e33ff */
[----:B------:R-:W-:-:S04]  /*0240*/  IADD3 R4, PT, PT, R6, R9, RZ ;  /* 0x0000000906047210 */ /* 0x000fc80007ffe0ff */
[C---:B------:R-:W-:Y:S02]  /*0250*/  LOP3.LUT R6, R4.reuse, 0x3, RZ, 0xc0, !PT ;  /* 0x0000000304067812 */ /* 0x040fe400078ec0ff */
[----:B------:R-:W-:Y:S02]  /*0260*/  ISETP.GE.U32.AND P1, PT, R4, 0x3, PT ;  /* 0x000000030400780c */ /* 0x000fe40003f26070 */
[----:B------:R-:W-:-:S13]  /*0270*/  ISETP.NE.AND P0, PT, R6, 0x3, PT ;  /* 0x000000030600780c */ /* 0x000fda0003f05270 */
[----:B01----:R-:W-:Y:S05]  /*0280*/  @!P0 BRA `(.L_x_1) ;  /* 0x0000000000348947 */ /* 0x003fea0003800000 */
[----:B------:R-:W0:Y:S01]  /*0290*/  LDC.64 R8, c[0x0][0x388] ;  /* 0x0000e200ff087b82 */ /* 0x000e220000000a00 */
[----:B------:R-:W-:-:S05]  /*02a0*/  VIADD R4, R4, 0x1 ;  /* 0x0000000104047836 */ /* 0x000fca0000000000 */
[----:B------:R-:W-:-:S04]  /*02b0*/  LOP3.LUT R4, R4, 0x3, RZ, 0xc0, !PT ;  /* 0x0000000304047812 */ /* 0x000fc800078ec0ff */
[----:B------:R-:W-:-:S07]  /*02c0*/  IADD3 R4, PT, PT, -R4, RZ, RZ ;  /* 0x000000ff04047210 */ /* 0x000fce0007ffe1ff */
.L_x_2:
[----:B01----:R-:W-:-:S05]  /*02d0*/  IMAD.WIDE R6, R5, 0x4, R8 ;  /* 0x0000000405067825 */ /* 0x003fca00078e0208 */
[----:B------:R-:W2:Y:S01]  /*02e0*/  LDG.E R10, desc[UR4][R6.64] ;  /* 0x00000004060a7981 */ /* 0x000ea2000c1e1900 */
[----:B------:R-:W-:Y:S01]  /*02f0*/  VIADD R4, R4, 0x1 ;  /* 0x0000000104047836 */ /* 0x000fe20000000000 */
[----:B------:R-:W-:-:S04]  /*0300*/  IADD3 R5, PT, PT, R0, R5, RZ ;  /* 0x0000000500057210 */ /* 0x000fc80007ffe0ff */
[----:B------:R-:W-:Y:S01]  /*0310*/  ISETP.NE.AND P0, PT, R4, RZ, PT ;  /* 0x000000ff0400720c */ /* 0x000fe20003f05270 */
[----:B--2---:R-:W-:-:S04]  /*0320*/  FMUL.RZ R10, R10, 0.15915493667125701904 ;  /* 0x3e22f9830a0a7820 */ /* 0x004fc8000040c000 */
[----:B------:R-:W0:Y:S02]  /*0330*/  MUFU.SIN R11, R10 ;  /* 0x0000000a000b7308 */ /* 0x000e240000000400 */
[----:B0-----:R1:W-:Y:S06]  /*0340*/  STG.E desc[UR4][R6.64], R11 ;  /* 0x0000000b06007986 */ /* 0x0013ec000c101904 */
[----:B------:R-:W-:Y:S05]  /*0350*/  @P0 BRA `(.L_x_2) ;  /* 0xfffffffc00dc0947 */ /* 0x000fea000383ffff */
.L_x_1:
[----:B------:R-:W-:Y:S05]  /*0360*/  BSYNC.RECONVERGENT B0 ;  /* 0x0000000000007941 */ /* 0x000fea0003800200 */
.L_x_0:
[----:B------:R-:W-:Y:S05]  /*0370*/  @!P1 EXIT ;  /* 0x000000000000994d */ /* 0x000fea0003800000 */
.L_x_3:
[----:B--2---:R-:W-:-:S05]  /*0380*/  IMAD.WIDE R12, R5, 0x4, R2 ;  /* 0x00000004050c7825 */ /* 0x004fca00078e0202 */
[----:B------:R-:W2:Y:S01]  /*0390*/  LDG.E R4, desc[UR4][R12.64] ;  /* 0x000000040c047981 */ /* 0x000ea2000c1e1900 */
[----:B-1----:R-:W-:-:S04]  /*03a0*/  IMAD.WIDE R6, R0, 0x4, R12 ;  /* 0x0000000400067825 */ /* 0x002fc800078e020c */
[----:B--2---:R-:W-:-:S06]  /*03b0*/  FMUL.RZ R15, R4, 0.15915493667125701904 ;  /* 0x3e22f983040f7820 */ /* 0x004fcc000040c000 */
[----:B------:R-:W0:Y:S02]  /*03c0*/  MUFU.SIN R15, R15 ;  /* 0x0000000f000f7308 */ /* 0x000e240000000400 */
[----:B0-----:R0:W-:Y:S04]  /*03d0*/  STG.E desc[UR4][R12.64], R15 ;  /* 0x0000000f0c007986 */ /* 0x0011e8000c101904 */
[----:B------:R-:W2:Y:S01]  /*03e0*/  LDG.E R4, desc[UR4][R6.64] ;  /* 0x0000000406047981 */ /* 0x000ea2000c1e1900 */
[----:B------:R-:W-:-:S04]  /*03f0*/  IMAD.WIDE R8, R0, 0x4, R6 ;  /* 0x0000000400087825 */ /* 0x000fc800078e0206 */
[----:B--2---:R-:W-:-:S06]  /*0400*/  FMUL.RZ R17, R4, 0.15915493667125701904 ;  /* 0x3e22f98304117820 */ /* 0x004fcc000040c000 */
[----:B------:R-:W1:Y:S02]  /*0410*/  MUFU.SIN R17, R17 ;  /* 0x0000001100117308 */ /* 0x000e640000000400 */
[----:B-1----:R2:W-:Y:S04]  /*0420*/  STG.E desc[UR4][R6.64], R17 ;  /* 0x0000001106007986 */ /* 0x0025e8000c101904 */
[----:B------:R-:W3:Y:S01]  /*0430*/  LDG.E R4, desc[UR4][R8.64] ;  /* 0x0000000408047981 */ /* 0x000ee2000c1e1900 */
[----:B------:R-:W-:-:S04]  /*0440*/  IMAD.WIDE R10, R0, 0x4, R8 ;  /* 0x00000004000a7825 */ /* 0x000fc800078e0208 */
[----:B---3--:R-:W-:-:S06]  /*0450*/  FMUL.RZ R19, R4, 0.15915493667125701904 ;  /* 0x3e22f98304137820 */ /* 0x008fcc000040c000 */
[----:B------:R-:W1:Y:S02]  /*0460*/  MUFU.SIN R19, R19 ;  /* 0x0000001300137308 */ /* 0x000e640000000400 */
[----:B-1----:R2:W-:Y:S04]  /*0470*/  STG.E desc[UR4][R8.64], R19 ;  /* 0x0000001308007986 */ /* 0x0025e8000c101904 */
[----:B------:R-:W3:Y:S01]  /*0480*/  LDG.E R4, desc[UR4][R10.64] ;  /* 0x000000040a047981 */ /* 0x000ee2000c1e1900 */
[----:B------:R-:W-:-:S04]  /*0490*/  LEA R5, R0, R5, 0x2 ;  /* 0x0000000500057211 */ /* 0x000fc800078e10ff */
[----:B------:R-:W-:Y:S01]  /*04a0*/  ISETP.GE.AND P0, PT, R5, UR6, PT ;  /* 0x0000000605007c0c */ /* 0x000fe2000bf06270 */
[----:B---3--:R-:W-:-:S04]  /*04b0*/  FMUL.RZ R4, R4, 0.15915493667125701904 ;  /* 0x3e22f98304047820 */ /* 0x008fc8000040c000 */
[----:B0-----:R-:W0:Y:S02]  /*04c0*/  MUFU.SIN R13, R4 ;  /* 0x00000004000d7308 */ /* 0x001e240000000400 */
[----:B0-----:R2:W-:Y:S06]  /*04d0*/  STG.E desc[UR4][R10.64], R13 ;  /* 0x0000000d0a007986 */ /* 0x0015ec000c101904 */
[----:B------:R-:W-:Y:S05]  /*04e0*/  @!P0 BRA `(.L_x_3) ;  /* 0xfffffffc00a48947 */ /* 0x000fea000383ffff */
[----:B------:R-:W-:Y:S05]  /*04f0*/  EXIT ;  /* 0x000000000000794d */ /* 0x000fea0003800000 */
.L_x_4:
[----:B------:R-:W-:-:S00]  /*0500*/  BRA `(.L_x_4) ;  /* 0xfffffffc00fc7947 */ /* 0x000fc0000383ffff */
[----:B------:R-:W-:-:S00]  /*0510*/  NOP ;  /* 0x0000000000007918 */ /* 0x000fc00000000000 */
        /* <DEDUP_REMOVED lines=14> */
.L_x_5:


//--------------------- .nv.shared.reserved.0     --------------------------
	.section	.nv.shared.reserved.0,"aw",@nobits
	.weak		__nv_reservedSMEM_offset_0_alias
	.size		__nv_reservedSMEM_offset_0_alias, 0, 64
	.other		__nv_reservedSMEM_offset_0_alias,@"STO_CUDA_RESERVED_SHARED STV_DEFAULT"
__nv_reservedSMEM_offset_0_alias:
	.zero		0
	.zero		64


//--------------------- .nv.constant0._Z4sineiPf  --------------------------
	.section	.nv.constant0._Z4sineiPf,"a",@progbits
	.sectionflags	@""
	.align	4
.nv.constant0._Z4sineiPf:
	.zero		912


//--------------------- SYMBOLS --------------------------

	.type		.nv.reservedSmem.offset0,@object
	.size		.nv.reservedSmem.offset0,0x4
